//
// Generated by NVIDIA NVVM Compiler
//
// Compiler Build ID: CL-36424714
// Cuda compilation tools, release 13.0, V13.0.88
// Based on NVVM 20.0.0
//

.version 9.0
.target sm_100
.address_size 64

	// .globl	_Z6kernelPiS_

.visible .entry _Z6kernelPiS_(
	.param .u64 .ptr .align 1 _Z6kernelPiS__param_0,
	.param .u64 .ptr .align 1 _Z6kernelPiS__param_1
)
{
	.reg .b32 	%r<3>;
	.reg .b64 	%rd<5>;

	ld.param.u64 	%rd1, [_Z6kernelPiS__param_0];
	ld.param.u64 	%rd2, [_Z6kernelPiS__param_1];
	cvta.to.global.u64 	%rd3, %rd2;
	cvta.to.global.u64 	%rd4, %rd1;
	mov.b32 	%r1, 1000;
	st.global.u32 	[%rd4], %r1;
	mov.b32 	%r2, 1001;
	st.global.u32 	[%rd3], %r2;
	ret;

}


// ===== COMPILED SASS (sm_100) =====

	.target	sm_100

	.elftype	@"ET_EXEC"


//--------------------- .note.nv.tkinfo           --------------------------
	.section	.note.nv.tkinfo,"",@"SHT_NOTE"
	.sectionflags	@"SHF_NOTE_NV_TKINFO"
	.tkinfo
        /*0018*/ 	.word	0x00000002
        /*0030*/ 	.string	""
        /*0030*/ 	.string	"ptxas"
        /*0030*/ 	.string	"Cuda compilation tools, release 13.0, V13.0.88"
        /*0030*/ 	.string	"Build cuda_13.0.r13.0/compiler.36424714_0"
        /*0030*/ 	.string	"-arch sm_100 -m 64 "



//--------------------- .note.nv.cuinfo           --------------------------
	.section	.note.nv.cuinfo,"",@"SHT_NOTE"
	.sectionflags	@"SHF_NOTE_NV_CUINFO"
        /*0018*/ 	.short	0x0002
        /*001a*/ 	.short	0x0064
        /*001c*/ 	.short	0x0082
	.zero		2


//--------------------- .nv.info                  --------------------------
	.section	.nv.info,"",@"SHT_CUDA_INFO"
	.align	4


	//----- nvinfo : EIATTR_REGCOUNT
	.align		4
        /*0000*/ 	.byte	0x04, 0x2f
        /*0002*/ 	.short	(.L_1 - .L_0)
	.align		4
.L_0:
        /*0004*/ 	.word	index@(_Z6kernelPiS_)
        /*0008*/ 	.word	0x0000000c


	//----- nvinfo : EIATTR_FRAME_SIZE
	.align		4
.L_1:
        /*000c*/ 	.byte	0x04, 0x11
        /*000e*/ 	.short	(.L_3 - .L_2)
	.align		4
.L_2:
        /*0010*/ 	.word	index@(_Z6kernelPiS_)
        /*0014*/ 	.word	0x00000000


	//----- nvinfo : EIATTR_MIN_STACK_SIZE
	.align		4
.L_3:
        /*0018*/ 	.byte	0x04, 0x12
        /*001a*/ 	.short	(.L_5 - .L_4)
	.align		4
.L_4:
        /*001c*/ 	.word	index@(_Z6kernelPiS_)
        /*0020*/ 	.word	0x00000000
.L_5:


//--------------------- .nv.compat                --------------------------
	.section	.nv.compat,"",@"SHT_CUDA_COMPAT_INFO"
	.align	4
        /*0000*/ 	.byte	0x02, 0x09, 0x00, 0x00, 0x02, 0x02, 0x01, 0x00, 0x02, 0x05, 0x05, 0x00, 0x03, 0x07, 0x01, 0x01
        /*0010*/ 	.byte	0x02, 0x03, 0x00, 0x00, 0x02, 0x06, 0x01, 0x00, 0x04, 0x0b, 0x08, 0x00, 0x09, 0x00, 0x00, 0x00
        /*0020*/ 	.byte	0x00, 0x00, 0x00, 0x00


//--------------------- .nv.info._Z6kernelPiS_    --------------------------
	.section	.nv.info._Z6kernelPiS_,"",@"SHT_CUDA_INFO"
	.sectionflags	@""
	.align	4


	//----- nvinfo : EIATTR_CUDA_API_VERSION
	.align		4
        /*0000*/ 	.byte	0x04, 0x37
        /*0002*/ 	.short	(.L_7 - .L_6)
.L_6:
        /*0004*/ 	.word	0x00000082


	//----- nvinfo : EIATTR_KPARAM_INFO
	.align		4
.L_7:
        /*0008*/ 	.byte	0x04, 0x17
        /*000a*/ 	.short	(.L_9 - .L_8)
.L_8:
        /*000c*/ 	.word	0x00000000
        /*0010*/ 	.short	0x0001
        /*0012*/ 	.short	0x0008
        /*0014*/ 	.byte	0x00, 0xf5, 0x21, 0x00


	//----- nvinfo : EIATTR_KPARAM_INFO
	.align		4
.L_9:
        /*0018*/ 	.byte	0x04, 0x17
        /*001a*/ 	.short	(.L_11 - .L_10)
.L_10:
        /*001c*/ 	.word	0x00000000
        /*0020*/ 	.short	0x0000
        /*0022*/ 	.short	0x0000
        /*0024*/ 	.byte	0x00, 0xf5, 0x21, 0x00


	//----- nvinfo : EIATTR_SPARSE_MMA_MASK
	.align		4
.L_11:
        /*0028*/ 	.byte	0x03, 0x50
        /*002a*/ 	.short	0x0000


	//----- nvinfo : EIATTR_MAXREG_COUNT
	.align		4
        /*002c*/ 	.byte	0x03, 0x1b
        /*002e*/ 	.short	0x00ff


	//----- nvinfo : EIATTR_MERCURY_ISA_VERSION
	.align		4
        /*0030*/ 	.byte	0x03, 0x5f
        /*0032*/ 	.short	0x0101


	//----- nvinfo : EIATTR_VRC_CTA_INIT_COUNT
	.align		4
        /*0034*/ 	.byte	0x02, 0x4a
	.zero		1
	.zero		1


	//----- nvinfo : EIATTR_EXIT_INSTR_OFFSETS
	.align		4
        /*0038*/ 	.byte	0x04, 0x1c
        /*003a*/ 	.short	(.L_13 - .L_12)


	//   ....[0]....
.L_12:
        /*003c*/ 	.word	0x00000080


	//----- nvinfo : EIATTR_CBANK_PARAM_SIZE
	.align		4
.L_13:
        /*0040*/ 	.byte	0x03, 0x19
        /*0042*/ 	.short	0x0010


	//----- nvinfo : EIATTR_PARAM_CBANK
	.align		4
        /*0044*/ 	.byte	0x04, 0x0a
        /*0046*/ 	.short	(.L_15 - .L_14)
	.align		4
.L_14:
        /*0048*/ 	.word	index@(.nv.constant0._Z6kernelPiS_)
        /*004c*/ 	.short	0x0380
        /*004e*/ 	.short	0x0010


	//----- nvinfo : EIATTR_SW_WAR
	.align		4
.L_15:
        /*0050*/ 	.byte	0x04, 0x36
        /*0052*/ 	.short	(.L_17 - .L_16)
.L_16:
        /*0054*/ 	.word	0x00000008
.L_17:


//--------------------- .nv.callgraph             --------------------------
	.section	.nv.callgraph,"",@"SHT_CUDA_CALLGRAPH"
	.align	4
	.sectionentsize	8
	.align		4
        /*0000*/ 	.word	0x00000000
	.align		4
        /*0004*/ 	.word	0xffffffff
	.align		4
        /*0008*/ 	.word	0x00000000
	.align		4
        /*000c*/ 	.word	0xfffffffe
	.align		4
        /*0010*/ 	.word	0x00000000
	.align		4
        /*0014*/ 	.word	0xfffffffd
	.align		4
        /*0018*/ 	.word	0x00000000
	.align		4
        /*001c*/ 	.word	0xfffffffc


//--------------------- .text._Z6kernelPiS_       --------------------------
	.section	.text._Z6kernelPiS_,"ax",@progbits
	.align	128
        .global         _Z6kernelPiS_
        .type           _Z6kernelPiS_,@function
        .size           _Z6kernelPiS_,(.L_x_1 - _Z6kernelPiS_)
        .other          _Z6kernelPiS_,@"STO_CUDA_ENTRY STV_DEFAULT"
_Z6kernelPiS_:
.text._Z6kernelPiS_:
[----:B------:R-:W-:Y:S08]  /*0000*/  LDC R1, c[0x0][0x37c] ;  /* 0x0000df00ff017b82 */ /* 0x000ff00000000800 */
[----:B------:R-:W0:Y:S01]  /*0010*/  LDC.64 R2, c[0x0][0x380] ;  /* 0x0000e000ff027b82 */ /* 0x000e220000000a00 */
[----:B------:R-:W0:Y:S01]  /*0020*/  LDCU.64 UR4, c[0x0][0x358] ;  /* 0x00006b00ff0477ac */ /* 0x000e220008000a00 */
[----:B------:R-:W-:Y:S01]  /*0030*/  HFMA2 R7, -RZ, RZ, 0, 5.9604644775390625e-05 ;  /* 0x000003e8ff077431 */ /* 0x000fe200000001ff */
[----:B------:R-:W-:-:S05]  /*0040*/  MOV R9, 0x3e9 ;  /* 0x000003e900097802 */ /* 0x000fca0000000f00 */
[----:B------:R-:W1:Y:S01]  /*0050*/  LDC.64 R4, c[0x0][0x388] ;  /* 0x0000e200ff047b82 */ /* 0x000e620000000a00 */
[----:B0-----:R-:W-:Y:S04]  /*0060*/  STG.E desc[UR4][R2.64], R7 ;  /* 0x0000000702007986 */ /* 0x001fe8000c101904 */
[----:B-1----:R-:W-:Y:S01]  /*0070*/  STG.E desc[UR4][R4.64], R9 ;  /* 0x0000000904007986 */ /* 0x002fe2000c101904 */
[----:B------:R-:W-:Y:S05]  /*0080*/  EXIT ;  /* 0x000000000000794d */ /* 0x000fea0003800000 */
.L_x_0:
[----:B------:R-:W-:-:S00]  /*0090*/  BRA `(.L_x_0) ;  /* 0xfffffffc00fc7947 */ /* 0x000fc0000383ffff */
[----:B------:R-:W-:-:S00]  /*00a0*/  NOP ;  /* 0x0000000000007918 */ /* 0x000fc00000000000 */
        /* <DEDUP_REMOVED lines=13> */
.L_x_1:


//--------------------- .nv.shared.reserved.0     --------------------------
	.section	.nv.shared.reserved.0,"aw",@nobits
	.weak		__nv_reservedSMEM_offset_0_alias
	.size		__nv_reservedSMEM_offset_0_alias, 0, 64
	.other		__nv_reservedSMEM_offset_0_alias,@"STO_CUDA_RESERVED_SHARED STV_DEFAULT"
__nv_reservedSMEM_offset_0_alias:
	.zero		0
	.zero		64


//--------------------- .nv.constant0._Z6kernelPiS_ --------------------------
	.section	.nv.constant0._Z6kernelPiS_,"a",@progbits
	.sectionflags	@""
	.align	4
.nv.constant0._Z6kernelPiS_:
	.zero		912


//--------------------- SYMBOLS --------------------------

	.type		.nv.reservedSmem.offset0,@object
	.size		.nv.reservedSmem.offset0,0x4
